//
// Generated by NVIDIA NVVM Compiler
//
// Compiler Build ID: CL-36424714
// Cuda compilation tools, release 13.0, V13.0.88
// Based on NVVM 20.0.0
//

.version 9.0
.target sm_100
.address_size 64

	// .globl	_Z18lookuptable_kernelP6float2S0_P4int2S0_S0_S0_S0_

.visible .entry _Z18lookuptable_kernelP6float2S0_P4int2S0_S0_S0_S0_(
	.param .u64 .ptr .align 1 _Z18lookuptable_kernelP6float2S0_P4int2S0_S0_S0_S0__param_0,
	.param .u64 .ptr .align 1 _Z18lookuptable_kernelP6float2S0_P4int2S0_S0_S0_S0__param_1,
	.param .u64 .ptr .align 1 _Z18lookuptable_kernelP6float2S0_P4int2S0_S0_S0_S0__param_2,
	.param .u64 .ptr .align 1 _Z18lookuptable_kernelP6float2S0_P4int2S0_S0_S0_S0__param_3,
	.param .u64 .ptr .align 1 _Z18lookuptable_kernelP6float2S0_P4int2S0_S0_S0_S0__param_4,
	.param .u64 .ptr .align 1 _Z18lookuptable_kernelP6float2S0_P4int2S0_S0_S0_S0__param_5,
	.param .u64 .ptr .align 1 _Z18lookuptable_kernelP6float2S0_P4int2S0_S0_S0_S0__param_6
)
{
	.reg .pred 	%p<5>;
	.reg .b32 	%r<14>;
	.reg .b32 	%f<98>;
	.reg .b64 	%rd<36>;
	.reg .b64 	%fd<53>;

	ld.param.u64 	%rd10, [_Z18lookuptable_kernelP6float2S0_P4int2S0_S0_S0_S0__param_0];
	ld.param.u64 	%rd11, [_Z18lookuptable_kernelP6float2S0_P4int2S0_S0_S0_S0__param_1];
	ld.param.u64 	%rd5, [_Z18lookuptable_kernelP6float2S0_P4int2S0_S0_S0_S0__param_2];
	ld.param.u64 	%rd7, [_Z18lookuptable_kernelP6float2S0_P4int2S0_S0_S0_S0__param_4];
	ld.param.u64 	%rd9, [_Z18lookuptable_kernelP6float2S0_P4int2S0_S0_S0_S0__param_6];
	cvta.to.global.u64 	%rd1, %rd11;
	cvta.to.global.u64 	%rd2, %rd10;
	mov.u32 	%r6, %ctaid.x;
	mov.u32 	%r7, %ntid.x;
	mov.u32 	%r8, %tid.x;
	mad.lo.s32 	%r1, %r6, %r7, %r8;
	setp.gt.s32 	%p1, %r1, 16639;
	@%p1 bra 	$L__BB0_6;
	cvta.to.global.u64 	%rd3, %rd5;
	mov.f32 	%f97, 0f00000000;
	mov.b32 	%r13, 1;
	mov.f32 	%f96, %f97;
	mov.f32 	%f95, %f97;
	mov.f32 	%f94, %f97;
	mov.f32 	%f93, %f97;
	mov.f32 	%f92, %f97;
	mov.f32 	%f91, %f97;
	mov.f32 	%f90, %f97;
$L__BB0_2:
	mad.lo.s32 	%r10, %r1, 1003, %r13;
	mul.wide.s32 	%rd12, %r10, 8;
	add.s64 	%rd4, %rd3, %rd12;
	ld.global.u32 	%r3, [%rd4];
	setp.eq.s32 	%p2, %r3, -1;
	@%p2 bra 	$L__BB0_5;
	ld.global.u32 	%r11, [%rd4+4];
	mul.wide.s32 	%rd13, %r11, 8;
	add.s64 	%rd14, %rd2, %rd13;
	ld.global.v2.f32 	{%f34, %f35}, [%rd14];
	mul.wide.s32 	%rd15, %r3, 8;
	add.s64 	%rd16, %rd2, %rd15;
	ld.global.v2.f32 	{%f36, %f37}, [%rd16];
	add.s64 	%rd17, %rd1, %rd13;
	ld.global.v2.f32 	{%f38, %f39}, [%rd17];
	add.s64 	%rd18, %rd1, %rd15;
	ld.global.v2.f32 	{%f40, %f41}, [%rd18];
	mul.f32 	%f42, %f34, %f36;
	cvt.f64.f32 	%fd1, %f42;
	cvt.f64.f32 	%fd2, %f35;
	cvt.f64.f32 	%fd3, %f37;
	fma.rn.f64 	%fd4, %fd2, %fd3, %fd1;
	cvt.rn.f32.f64 	%f43, %fd4;
	cvt.f64.f32 	%fd5, %f34;
	mul.f32 	%f44, %f36, %f35;
	cvt.f64.f32 	%fd6, %f44;
	mul.f64 	%fd7, %fd5, %fd3;
	sub.f64 	%fd8, %fd6, %fd7;
	cvt.rn.f32.f64 	%f45, %fd8;
	add.f32 	%f96, %f96, %f43;
	sub.f32 	%f97, %f97, %f45;
	mul.f32 	%f46, %f38, %f40;
	cvt.f64.f32 	%fd9, %f46;
	cvt.f64.f32 	%fd10, %f39;
	cvt.f64.f32 	%fd11, %f41;
	fma.rn.f64 	%fd12, %fd10, %fd11, %fd9;
	cvt.rn.f32.f64 	%f47, %fd12;
	cvt.f64.f32 	%fd13, %f38;
	mul.f32 	%f48, %f40, %f39;
	cvt.f64.f32 	%fd14, %f48;
	mul.f64 	%fd15, %fd13, %fd11;
	sub.f64 	%fd16, %fd14, %fd15;
	cvt.rn.f32.f64 	%f49, %fd16;
	add.f32 	%f94, %f94, %f47;
	sub.f32 	%f95, %f95, %f49;
	mul.f32 	%f50, %f34, %f40;
	cvt.f64.f32 	%fd17, %f50;
	fma.rn.f64 	%fd18, %fd2, %fd11, %fd17;
	cvt.rn.f32.f64 	%f51, %fd18;
	mul.f32 	%f52, %f35, %f40;
	cvt.f64.f32 	%fd19, %f52;
	mul.f64 	%fd20, %fd5, %fd11;
	sub.f64 	%fd21, %fd19, %fd20;
	cvt.rn.f32.f64 	%f53, %fd21;
	add.f32 	%f91, %f91, %f51;
	sub.f32 	%f90, %f90, %f53;
	mul.f32 	%f54, %f36, %f38;
	cvt.f64.f32 	%fd22, %f54;
	fma.rn.f64 	%fd23, %fd3, %fd10, %fd22;
	cvt.rn.f32.f64 	%f55, %fd23;
	mul.f32 	%f56, %f36, %f39;
	cvt.f64.f32 	%fd24, %f56;
	mul.f64 	%fd25, %fd3, %fd13;
	sub.f64 	%fd26, %fd24, %fd25;
	cvt.rn.f32.f64 	%f57, %fd26;
	add.f32 	%f93, %f93, %f55;
	sub.f32 	%f92, %f92, %f57;
	ld.global.u32 	%r4, [%rd4+8];
	setp.eq.s32 	%p3, %r4, -1;
	@%p3 bra 	$L__BB0_5;
	ld.global.u32 	%r12, [%rd4+12];
	mul.wide.s32 	%rd19, %r12, 8;
	add.s64 	%rd20, %rd2, %rd19;
	ld.global.v2.f32 	{%f58, %f59}, [%rd20];
	mul.wide.s32 	%rd21, %r4, 8;
	add.s64 	%rd22, %rd2, %rd21;
	ld.global.v2.f32 	{%f60, %f61}, [%rd22];
	add.s64 	%rd23, %rd1, %rd19;
	ld.global.v2.f32 	{%f62, %f63}, [%rd23];
	add.s64 	%rd24, %rd1, %rd21;
	ld.global.v2.f32 	{%f64, %f65}, [%rd24];
	mul.f32 	%f66, %f58, %f60;
	cvt.f64.f32 	%fd27, %f66;
	cvt.f64.f32 	%fd28, %f59;
	cvt.f64.f32 	%fd29, %f61;
	fma.rn.f64 	%fd30, %fd28, %fd29, %fd27;
	cvt.rn.f32.f64 	%f67, %fd30;
	cvt.f64.f32 	%fd31, %f58;
	mul.f32 	%f68, %f60, %f59;
	cvt.f64.f32 	%fd32, %f68;
	mul.f64 	%fd33, %fd31, %fd29;
	sub.f64 	%fd34, %fd32, %fd33;
	cvt.rn.f32.f64 	%f69, %fd34;
	add.f32 	%f96, %f96, %f67;
	sub.f32 	%f97, %f97, %f69;
	mul.f32 	%f70, %f62, %f64;
	cvt.f64.f32 	%fd35, %f70;
	cvt.f64.f32 	%fd36, %f63;
	cvt.f64.f32 	%fd37, %f65;
	fma.rn.f64 	%fd38, %fd36, %fd37, %fd35;
	cvt.rn.f32.f64 	%f71, %fd38;
	cvt.f64.f32 	%fd39, %f62;
	mul.f32 	%f72, %f64, %f63;
	cvt.f64.f32 	%fd40, %f72;
	mul.f64 	%fd41, %fd39, %fd37;
	sub.f64 	%fd42, %fd40, %fd41;
	cvt.rn.f32.f64 	%f73, %fd42;
	add.f32 	%f94, %f94, %f71;
	sub.f32 	%f95, %f95, %f73;
	mul.f32 	%f74, %f58, %f64;
	cvt.f64.f32 	%fd43, %f74;
	fma.rn.f64 	%fd44, %fd28, %fd37, %fd43;
	cvt.rn.f32.f64 	%f75, %fd44;
	mul.f32 	%f76, %f59, %f64;
	cvt.f64.f32 	%fd45, %f76;
	mul.f64 	%fd46, %fd31, %fd37;
	sub.f64 	%fd47, %fd45, %fd46;
	cvt.rn.f32.f64 	%f77, %fd47;
	add.f32 	%f91, %f91, %f75;
	sub.f32 	%f90, %f90, %f77;
	mul.f32 	%f78, %f60, %f62;
	cvt.f64.f32 	%fd48, %f78;
	fma.rn.f64 	%fd49, %fd29, %fd36, %fd48;
	cvt.rn.f32.f64 	%f79, %fd49;
	mul.f32 	%f80, %f60, %f63;
	cvt.f64.f32 	%fd50, %f80;
	mul.f64 	%fd51, %fd29, %fd39;
	sub.f64 	%fd52, %fd50, %fd51;
	cvt.rn.f32.f64 	%f81, %fd52;
	add.f32 	%f93, %f93, %f79;
	sub.f32 	%f92, %f92, %f81;
	add.s32 	%r13, %r13, 2;
	setp.ne.s32 	%p4, %r13, 1003;
	@%p4 bra 	$L__BB0_2;
$L__BB0_5:
	ld.param.u64 	%rd35, [_Z18lookuptable_kernelP6float2S0_P4int2S0_S0_S0_S0__param_5];
	ld.param.u64 	%rd34, [_Z18lookuptable_kernelP6float2S0_P4int2S0_S0_S0_S0__param_3];
	cvta.to.global.u64 	%rd25, %rd34;
	mul.wide.s32 	%rd26, %r1, 8;
	add.s64 	%rd27, %rd25, %rd26;
	st.global.v2.f32 	[%rd27], {%f96, %f97};
	cvta.to.global.u64 	%rd28, %rd7;
	add.s64 	%rd29, %rd28, %rd26;
	st.global.v2.f32 	[%rd29], {%f94, %f95};
	cvta.to.global.u64 	%rd30, %rd35;
	add.s64 	%rd31, %rd30, %rd26;
	st.global.v2.f32 	[%rd31], {%f91, %f90};
	cvta.to.global.u64 	%rd32, %rd9;
	add.s64 	%rd33, %rd32, %rd26;
	st.global.v2.f32 	[%rd33], {%f93, %f92};
$L__BB0_6:
	ret;

}


// ===== COMPILED SASS (sm_100) =====

	.target	sm_100

	.elftype	@"ET_EXEC"


//--------------------- .note.nv.tkinfo           --------------------------
	.section	.note.nv.tkinfo,"",@"SHT_NOTE"
	.sectionflags	@"SHF_NOTE_NV_TKINFO"
	.tkinfo
        /*0018*/ 	.word	0x00000002
        /*0030*/ 	.string	""
        /*0030*/ 	.string	"ptxas"
        /*0030*/ 	.string	"Cuda compilation tools, release 13.0, V13.0.88"
        /*0030*/ 	.string	"Build cuda_13.0.r13.0/compiler.36424714_0"
        /*0030*/ 	.string	"-arch sm_100 -m 64 "



//--------------------- .note.nv.cuinfo           --------------------------
	.section	.note.nv.cuinfo,"",@"SHT_NOTE"
	.sectionflags	@"SHF_NOTE_NV_CUINFO"
        /*0018*/ 	.short	0x0002
        /*001a*/ 	.short	0x0064
        /*001c*/ 	.short	0x0082
	.zero		2


//--------------------- .nv.info                  --------------------------
	.section	.nv.info,"",@"SHT_CUDA_INFO"
	.align	4


	//----- nvinfo : EIATTR_REGCOUNT
	.align		4
        /*0000*/ 	.byte	0x04, 0x2f
        /*0002*/ 	.short	(.L_1 - .L_0)
	.align		4
.L_0:
        /*0004*/ 	.word	index@(_Z18lookuptable_kernelP6float2S0_P4int2S0_S0_S0_S0_)
        /*0008*/ 	.word	0x00000028


	//----- nvinfo : EIATTR_FRAME_SIZE
	.align		4
.L_1:
        /*000c*/ 	.byte	0x04, 0x11
        /*000e*/ 	.short	(.L_3 - .L_2)
	.align		4
.L_2:
        /*0010*/ 	.word	index@(_Z18lookuptable_kernelP6float2S0_P4int2S0_S0_S0_S0_)
        /*0014*/ 	.word	0x00000000


	//----- nvinfo : EIATTR_MIN_STACK_SIZE
	.align		4
.L_3:
        /*0018*/ 	.byte	0x04, 0x12
        /*001a*/ 	.short	(.L_5 - .L_4)
	.align		4
.L_4:
        /*001c*/ 	.word	index@(_Z18lookuptable_kernelP6float2S0_P4int2S0_S0_S0_S0_)
        /*0020*/ 	.word	0x00000000
.L_5:


//--------------------- .nv.compat                --------------------------
	.section	.nv.compat,"",@"SHT_CUDA_COMPAT_INFO"
	.align	4
        /*0000*/ 	.byte	0x02, 0x09, 0x00, 0x00, 0x02, 0x02, 0x01, 0x00, 0x02, 0x05, 0x05, 0x00, 0x03, 0x07, 0x01, 0x01
        /*0010*/ 	.byte	0x02, 0x03, 0x00, 0x00, 0x02, 0x06, 0x01, 0x00, 0x04, 0x0b, 0x08, 0x00, 0x01, 0x00, 0x00, 0x00
        /*0020*/ 	.byte	0x00, 0x00, 0x00, 0x00


//--------------------- .nv.info._Z18lookuptable_kernelP6float2S0_P4int2S0_S0_S0_S0_ --------------------------
	.section	.nv.info._Z18lookuptable_kernelP6float2S0_P4int2S0_S0_S0_S0_,"",@"SHT_CUDA_INFO"
	.sectionflags	@""
	.align	4


	//----- nvinfo : EIATTR_CUDA_API_VERSION
	.align		4
        /*0000*/ 	.byte	0x04, 0x37
        /*0002*/ 	.short	(.L_7 - .L_6)
.L_6:
        /*0004*/ 	.word	0x00000082


	//----- nvinfo : EIATTR_KPARAM_INFO
	.align		4
.L_7:
        /*0008*/ 	.byte	0x04, 0x17
        /*000a*/ 	.short	(.L_9 - .L_8)
.L_8:
        /*000c*/ 	.word	0x00000000
        /*0010*/ 	.short	0x0006
        /*0012*/ 	.short	0x0030
        /*0014*/ 	.byte	0x00, 0xf5, 0x21, 0x00


	//----- nvinfo : EIATTR_KPARAM_INFO
	.align		4
.L_9:
        /*0018*/ 	.byte	0x04, 0x17
        /*001a*/ 	.short	(.L_11 - .L_10)
.L_10:
        /*001c*/ 	.word	0x00000000
        /*0020*/ 	.short	0x0005
        /*0022*/ 	.short	0x0028
        /*0024*/ 	.byte	0x00, 0xf5, 0x21, 0x00


	//----- nvinfo : EIATTR_KPARAM_INFO
	.align		4
.L_11:
        /*0028*/ 	.byte	0x04, 0x17
        /*002a*/ 	.short	(.L_13 - .L_12)
.L_12:
        /*002c*/ 	.word	0x00000000
        /*0030*/ 	.short	0x0004
        /*0032*/ 	.short	0x0020
        /*0034*/ 	.byte	0x00, 0xf5, 0x21, 0x00


	//----- nvinfo : EIATTR_KPARAM_INFO
	.align		4
.L_13:
        /*0038*/ 	.byte	0x04, 0x17
        /*003a*/ 	.short	(.L_15 - .L_14)
.L_14:
        /*003c*/ 	.word	0x00000000
        /*0040*/ 	.short	0x0003
        /*0042*/ 	.short	0x0018
        /*0044*/ 	.byte	0x00, 0xf5, 0x21, 0x00


	//----- nvinfo : EIATTR_KPARAM_INFO
	.align		4
.L_15:
        /*0048*/ 	.byte	0x04, 0x17
        /*004a*/ 	.short	(.L_17 - .L_16)
.L_16:
        /*004c*/ 	.word	0x00000000
        /*0050*/ 	.short	0x0002
        /*0052*/ 	.short	0x0010
        /*0054*/ 	.byte	0x00, 0xf5, 0x21, 0x00


	//----- nvinfo : EIATTR_KPARAM_INFO
	.align		4
.L_17:
        /*0058*/ 	.byte	0x04, 0x17
        /*005a*/ 	.short	(.L_19 - .L_18)
.L_18:
        /*005c*/ 	.word	0x00000000
        /*0060*/ 	.short	0x0001
        /*0062*/ 	.short	0x0008
        /*0064*/ 	.byte	0x00, 0xf5, 0x21, 0x00


	//----- nvinfo : EIATTR_KPARAM_INFO
	.align		4
.L_19:
        /*0068*/ 	.byte	0x04, 0x17
        /*006a*/ 	.short	(.L_21 - .L_20)
.L_20:
        /*006c*/ 	.word	0x00000000
        /*0070*/ 	.short	0x0000
        /*0072*/ 	.short	0x0000
        /*0074*/ 	.byte	0x00, 0xf5, 0x21, 0x00


	//----- nvinfo : EIATTR_SPARSE_MMA_MASK
	.align		4
.L_21:
        /*0078*/ 	.byte	0x03, 0x50
        /*007a*/ 	.short	0x0000


	//----- nvinfo : EIATTR_MAXREG_COUNT
	.align		4
        /*007c*/ 	.byte	0x03, 0x1b
        /*007e*/ 	.short	0x00ff


	//----- nvinfo : EIATTR_MERCURY_ISA_VERSION
	.align		4
        /*0080*/ 	.byte	0x03, 0x5f
        /*0082*/ 	.short	0x0101


	//----- nvinfo : EIATTR_VRC_CTA_INIT_COUNT
	.align		4
        /*0084*/ 	.byte	0x02, 0x4a
	.zero		1
	.zero		1


	//----- nvinfo : EIATTR_EXIT_INSTR_OFFSETS
	.align		4
        /*0088*/ 	.byte	0x04, 0x1c
        /*008a*/ 	.short	(.L_23 - .L_22)


	//   ....[0]....
.L_22:
        /*008c*/ 	.word	0x00000060


	//   ....[1]....
        /*0090*/ 	.word	0x000009a0


	//----- nvinfo : EIATTR_CRS_STACK_SIZE
	.align		4
.L_23:
        /*0094*/ 	.byte	0x04, 0x1e
        /*0096*/ 	.short	(.L_25 - .L_24)
.L_24:
        /*0098*/ 	.word	0x00000000


	//----- nvinfo : EIATTR_CBANK_PARAM_SIZE
	.align		4
.L_25:
        /*009c*/ 	.byte	0x03, 0x19
        /*009e*/ 	.short	0x0038


	//----- nvinfo : EIATTR_PARAM_CBANK
	.align		4
        /*00a0*/ 	.byte	0x04, 0x0a
        /*00a2*/ 	.short	(.L_27 - .L_26)
	.align		4
.L_26:
        /*00a4*/ 	.word	index@(.nv.constant0._Z18lookuptable_kernelP6float2S0_P4int2S0_S0_S0_S0_)
        /*00a8*/ 	.short	0x0380
        /*00aa*/ 	.short	0x0038


	//----- nvinfo : EIATTR_SW_WAR
	.align		4
.L_27:
        /*00ac*/ 	.byte	0x04, 0x36
        /*00ae*/ 	.short	(.L_29 - .L_28)
.L_28:
        /*00b0*/ 	.word	0x00000008
.L_29:


//--------------------- .nv.callgraph             --------------------------
	.section	.nv.callgraph,"",@"SHT_CUDA_CALLGRAPH"
	.align	4
	.sectionentsize	8
	.align		4
        /*0000*/ 	.word	0x00000000
	.align		4
        /*0004*/ 	.word	0xffffffff
	.align		4
        /*0008*/ 	.word	0x00000000
	.align		4
        /*000c*/ 	.word	0xfffffffe
	.align		4
        /*0010*/ 	.word	0x00000000
	.align		4
        /*0014*/ 	.word	0xfffffffd
	.align		4
        /*0018*/ 	.word	0x00000000
	.align		4
        /*001c*/ 	.word	0xfffffffc


//--------------------- .text._Z18lookuptable_kernelP6float2S0_P4int2S0_S0_S0_S0_ --------------------------
	.section	.text._Z18lookuptable_kernelP6float2S0_P4int2S0_S0_S0_S0_,"ax",@progbits
	.align	128
        .global         _Z18lookuptable_kernelP6float2S0_P4int2S0_S0_S0_S0_
        .type           _Z18lookuptable_kernelP6float2S0_P4int2S0_S0_S0_S0_,@function
        .size           _Z18lookuptable_kernelP6float2S0_P4int2S0_S0_S0_S0_,(.L_x_4 - _Z18lookuptable_kernelP6float2S0_P4int2S0_S0_S0_S0_)
        .other          _Z18lookuptable_kernelP6float2S0_P4int2S0_S0_S0_S0_,@"STO_CUDA_ENTRY STV_DEFAULT"
_Z18lookuptable_kernelP6float2S0_P4int2S0_S0_S0_S0_:
.text._Z18lookuptable_kernelP6float2S0_P4int2S0_S0_S0_S0_:
[----:B------:R-:W-:Y:S01]  /*0000*/  LDC R1, c[0x0][0x37c] ;  /* 0x0000df00ff017b82 */ /* 0x000fe20000000800 */
[----:B------:R-:W0:Y:S07]  /*0010*/  S2R R3, SR_TID.X ;  /* 0x0000000000037919 */ /* 0x000e2e0000002100 */
[----:B------:R-:W0:Y:S08]  /*0020*/  S2UR UR4, SR_CTAID.X ;  /* 0x00000000000479c3 */ /* 0x000e300000002500 */
[----:B------:R-:W0:Y:S02]  /*0030*/  LDC R0, c[0x0][0x360] ;  /* 0x0000d800ff007b82 */ /* 0x000e240000000800 */
[----:B0-----:R-:W-:-:S05]  /*0040*/  IMAD R0, R0, UR4, R3 ;  /* 0x0000000400007c24 */ /* 0x001fca000f8e0203 */
[----:B------:R-:W-:-:S13]  /*0050*/  ISETP.GT.AND P0, PT, R0, 0x40ff, PT ;  /* 0x000040ff0000780c */ /* 0x000fda0003f04270 */
[----:B------:R-:W-:Y:S05]  /*0060*/  @P0 EXIT ;  /* 0x000000000000094d */ /* 0x000fea0003800000 */
[----:B------:R-:W-:Y:S01]  /*0070*/  HFMA2 R3, -RZ, RZ, 0, 5.9604644775390625e-08 ;  /* 0x00000001ff037431 */ /* 0x000fe200000001ff */
[----:B------:R-:W-:Y:S01]  /*0080*/  BSSY.RECONVERGENT B0, `(.L_x_0) ;  /* 0x0000085000007945 */ /* 0x000fe20003800200 */
[----:B------:R-:W-:Y:S02]  /*0090*/  CS2R R10, SRZ ;  /* 0x00000000000a7805 */ /* 0x000fe4000001ff00 */
[----:B------:R-:W-:Y:S02]  /*00a0*/  CS2R R20, SRZ ;  /* 0x0000000000147805 */ /* 0x000fe4000001ff00 */
[----:B------:R-:W-:Y:S02]  /*00b0*/  CS2R R18, SRZ ;  /* 0x0000000000127805 */ /* 0x000fe4000001ff00 */
[----:B------:R-:W-:Y:S01]  /*00c0*/  CS2R R22, SRZ ;  /* 0x0000000000167805 */ /* 0x000fe2000001ff00 */
[----:B------:R-:W0:Y:S06]  /*00d0*/  LDCU.64 UR4, c[0x0][0x358] ;  /* 0x00006b00ff0477ac */ /* 0x000e2c0008000a00 */
.L_x_2:
[----:B------:R-:W1:Y:S01]  /*00e0*/  LDC.64 R12, c[0x0][0x390] ;  /* 0x0000e400ff0c7b82 */ /* 0x000e620000000a00 */
[----:B------:R-:W-:-:S04]  /*00f0*/  IMAD R5, R0, 0x3eb, R3 ;  /* 0x000003eb00057824 */ /* 0x000fc800078e0203 */
[----:B-1----:R-:W-:-:S05]  /*0100*/  IMAD.WIDE R12, R5, 0x8, R12 ;  /* 0x00000008050c7825 */ /* 0x002fca00078e020c */
[----:B0-----:R-:W2:Y:S02]  /*0110*/  LDG.E R29, desc[UR4][R12.64] ;  /* 0x000000040c1d7981 */ /* 0x001ea4000c1e1900 */
[----:B--2---:R-:W-:-:S13]  /*0120*/  ISETP.NE.AND P0, PT, R29, -0x1, PT ;  /* 0xffffffff1d00780c */ /* 0x004fda0003f05270 */
[----:B------:R-:W-:Y:S05]  /*0130*/  @!P0 BRA `(.L_x_1) ;  /* 0x0000000400e48947 */ /* 0x000fea0003800000 */
[----:B------:R-:W2:Y:S01]  /*0140*/  LDG.E R33, desc[UR4][R12.64+0x4] ;  /* 0x000004040c217981 */ /* 0x000ea2000c1e1900 */
[----:B------:R-:W0:Y:S03]  /*0150*/  LDC.64 R14, c[0x0][0x380] ;  /* 0x0000e000ff0e7b82 */ /* 0x000e260000000a00 */
[----:B------:R-:W3:Y:S05]  /*0160*/  LDG.E R4, desc[UR4][R12.64+0x8] ;  /* 0x000008040c047981 */ /* 0x000eea000c1e1900 */
[----:B------:R-:W1:Y:S01]  /*0170*/  LDC.64 R16, c[0x0][0x388] ;  /* 0x0000e200ff107b82 */ /* 0x000e620000000a00 */
[----:B0-----:R-:W-:-:S06]  /*0180*/  IMAD.WIDE R8, R29, 0x8, R14 ;  /* 0x000000081d087825 */ /* 0x001fcc00078e020e */
[----:B------:R-:W4:Y:S01]  /*0190*/  LDG.E.64 R8, desc[UR4][R8.64] ;  /* 0x0000000408087981 */ /* 0x000f22000c1e1b00 */
[----:B-1----:R-:W-:-:S06]  /*01a0*/  IMAD.WIDE R28, R29, 0x8, R16 ;  /* 0x000000081d1c7825 */ /* 0x002fcc00078e0210 */
[----:B------:R-:W5:Y:S01]  /*01b0*/  LDG.E.64 R28, desc[UR4][R28.64] ;  /* 0x000000041c1c7981 */ /* 0x000f62000c1e1b00 */
[----:B--2---:R-:W-:-:S06]  /*01c0*/  IMAD.WIDE R36, R33, 0x8, R14 ;  /* 0x0000000821247825 */ /* 0x004fcc00078e020e */
[----:B------:R-:W2:Y:S01]  /*01d0*/  LDG.E.64 R36, desc[UR4][R36.64] ;  /* 0x0000000424247981 */ /* 0x000ea2000c1e1b00 */
[----:B------:R-:W-:-:S06]  /*01e0*/  IMAD.WIDE R32, R33, 0x8, R16 ;  /* 0x0000000821207825 */ /* 0x000fcc00078e0210 */
[----:B------:R-:W5:Y:S01]  /*01f0*/  LDG.E.64 R32, desc[UR4][R32.64] ;  /* 0x0000000420207981 */ /* 0x000f62000c1e1b00 */
[----:B----4-:R-:W-:Y:S01]  /*0200*/  F2F.F64.F32 R24, R9 ;  /* 0x0000000900187310 */ /* 0x010fe20000201800 */
[----:B---3--:R-:W-:Y:S01]  /*0210*/  ISETP.NE.AND P0, PT, R4, -0x1, PT ;  /* 0xffffffff0400780c */ /* 0x008fe20003f05270 */
[----:B--2---:R-:W-:-:S06]  /*0220*/  FMUL R6, R37, R8 ;  /* 0x0000000825067220 */ /* 0x004fcc0000400000 */
[----:B------:R-:W-:Y:S08]  /*0230*/  F2F.F64.F32 R30, R36 ;  /* 0x00000024001e7310 */ /* 0x000ff00000201800 */
[----:B------:R-:W0:Y:S01]  /*0240*/  F2F.F64.F32 R6, R6 ;  /* 0x0000000600067310 */ /* 0x000e220000201800 */
[----:B------:R-:W-:-:S07]  /*0250*/  FMUL R5, R36, R8 ;  /* 0x0000000824057220 */ /* 0x000fce0000400000 */
[----:B------:R-:W-:Y:S01]  /*0260*/  F2F.F64.F32 R26, R5 ;  /* 0x00000005001a7310 */ /* 0x000fe20000201800 */
[----:B0-----:R-:W-:-:S07]  /*0270*/  DFMA R6, R24, -R30, R6 ;  /* 0x8000001e1806722b */ /* 0x001fce0000000006 */
[----:B------:R-:W0:Y:S02]  /*0280*/  F2F.F64.F32 R30, R37 ;  /* 0x00000025001e7310 */ /* 0x000e240000201800 */
[----:B0-----:R-:W-:-:S06]  /*0290*/  DFMA R34, R30, R24, R26 ;  /* 0x000000181e22722b */ /* 0x001fcc000000001a */
[----:B-----5:R0:W-:Y:S02]  /*02a0*/  F2F.F64.F32 R24, R29 ;  /* 0x0000001d00187310 */ /* 0x0201e40000201800 */
[----:B0-----:R-:W-:-:S06]  /*02b0*/  FMUL R29, R36, R28 ;  /* 0x0000001c241d7220 */ /* 0x001fcc0000400000 */
[----:B------:R-:W0:Y:S08]  /*02c0*/  F2F.F64.F32 R26, R29 ;  /* 0x0000001d001a7310 */ /* 0x000e300000201800 */
[----:B------:R1:W-:Y:S01]  /*02d0*/  F2F.F32.F64 R35, R34 ;  /* 0x0000002200237310 */ /* 0x0003e20000301000 */
[----:B0-----:R-:W-:Y:S01]  /*02e0*/  DFMA R30, R30, R24, R26 ;  /* 0x000000181e1e722b */ /* 0x001fe2000000001a */
[----:B-1----:R-:W-:-:S06]  /*02f0*/  FMUL R34, R37, R28 ;  /* 0x0000001c25227220 */ /* 0x002fcc0000400000 */
[----:B------:R-:W-:Y:S08]  /*0300*/  F2F.F32.F64 R2, R6 ;  /* 0x0000000600027310 */ /* 0x000ff00000301000 */
[----:B------:R-:W-:Y:S08]  /*0310*/  F2F.F64.F32 R6, R36 ;  /* 0x0000002400067310 */ /* 0x000ff00000201800 */
[----:B------:R-:W0:Y:S01]  /*0320*/  F2F.F64.F32 R26, R34 ;  /* 0x00000022001a7310 */ /* 0x000e220000201800 */
[----:B------:R-:W-:-:S07]  /*0330*/  FMUL R37, R32, R28 ;  /* 0x0000001c20257220 */ /* 0x000fce0000400000 */
[----:B------:R-:W-:Y:S01]  /*0340*/  F2F.F32.F64 R5, R30 ;  /* 0x0000001e00057310 */ /* 0x000fe20000301000 */
[----:B0-----:R-:W-:-:S07]  /*0350*/  DFMA R6, -R6, R24, R26 ;  /* 0x000000180606722b */ /* 0x001fce000000011a */
[----:B------:R-:W-:Y:S08]  /*0360*/  F2F.F64.F32 R30, R37 ;  /* 0x00000025001e7310 */ /* 0x000ff00000201800 */
[----:B------:R-:W0:Y:S01]  /*0370*/  F2F.F64.F32 R26, R33 ;  /* 0x00000021001a7310 */ /* 0x000e220000201800 */
[----:B------:R-:W-:Y:S01]  /*0380*/  FMUL R29, R33, R28 ;  /* 0x0000001c211d7220 */ /* 0x000fe20000400000 */
[C---:B------:R-:W-:Y:S01]  /*0390*/  FMUL R36, R8.reuse, R33 ;  /* 0x0000002108247220 */ /* 0x040fe20000400000 */
[----:B------:R-:W-:Y:S01]  /*03a0*/  FMUL R34, R8, R32 ;  /* 0x0000002008227220 */ /* 0x000fe20000400000 */
[----:B------:R-:W-:Y:S01]  /*03b0*/  FADD R10, R10, R35 ;  /* 0x000000230a0a7221 */ /* 0x000fe20000000000 */
[----:B0-----:R-:W-:-:S03]  /*03c0*/  DFMA R30, R26, R24, R30 ;  /* 0x000000181a1e722b */ /* 0x001fc6000000001e */
[----:B------:R-:W-:Y:S08]  /*03d0*/  F2F.F32.F64 R6, R6 ;  /* 0x0000000600067310 */ /* 0x000ff00000301000 */
[----:B------:R-:W-:Y:S08]  /*03e0*/  F2F.F32.F64 R7, R30 ;  /* 0x0000001e00077310 */ /* 0x000ff00000301000 */
[----:B------:R-:W-:Y:S08]  /*03f0*/  F2F.F64.F32 R30, R32 ;  /* 0x00000020001e7310 */ /* 0x000ff00000201800 */
[----:B------:R-:W0:Y:S08]  /*0400*/  F2F.F64.F32 R28, R29 ;  /* 0x0000001d001c7310 */ /* 0x000e300000201800 */
[----:B------:R-:W-:Y:S08]  /*0410*/  F2F.F64.F32 R8, R9 ;  /* 0x0000000900087310 */ /* 0x000ff00000201800 */
[----:B------:R-:W1:Y:S08]  /*0420*/  F2F.F64.F32 R34, R34 ;  /* 0x0000002200227310 */ /* 0x000e700000201800 */
[----:B------:R-:W2:Y:S01]  /*0430*/  F2F.F64.F32 R36, R36 ;  /* 0x0000002400247310 */ /* 0x000ea20000201800 */
[----:B0-----:R-:W-:-:S02]  /*0440*/  DFMA R28, R24, -R30, R28 ;  /* 0x8000001e181c722b */ /* 0x001fc4000000001c */
[C---:B-1----:R-:W-:Y:S02]  /*0450*/  DFMA R34, R8.reuse, R26, R34 ;  /* 0x0000001a0822722b */ /* 0x042fe40000000022 */
[----:B--2---:R-:W-:-:S06]  /*0460*/  DFMA R30, -R8, R30, R36 ;  /* 0x0000001e081e722b */ /* 0x004fcc0000000124 */
[----:B------:R-:W0:Y:S08]  /*0470*/  F2F.F32.F64 R28, R28 ;  /* 0x0000001c001c7310 */ /* 0x000e300000301000 */
[----:B------:R-:W1:Y:S08]  /*0480*/  F2F.F32.F64 R35, R34 ;  /* 0x0000002200237310 */ /* 0x000e700000301000 */
[----:B------:R-:W2:Y:S01]  /*0490*/  F2F.F32.F64 R30, R30 ;  /* 0x0000001e001e7310 */ /* 0x000ea20000301000 */
[----:B------:R-:W-:Y:S01]  /*04a0*/  FADD R11, R11, -R2 ;  /* 0x800000020b0b7221 */ /* 0x000fe20000000000 */
[----:B------:R-:W-:Y:S01]  /*04b0*/  FADD R22, R22, R5 ;  /* 0x0000000516167221 */ /* 0x000fe20000000000 */
[----:B------:R-:W-:Y:S01]  /*04c0*/  FADD R23, R23, -R6 ;  /* 0x8000000617177221 */ /* 0x000fe20000000000 */
[----:B------:R-:W-:Y:S01]  /*04d0*/  FADD R20, R20, R7 ;  /* 0x0000000714147221 */ /* 0x000fe20000000000 */
[----:B0-----:R-:W-:Y:S01]  /*04e0*/  FADD R21, R21, -R28 ;  /* 0x8000001c15157221 */ /* 0x001fe20000000000 */
[----:B-1----:R-:W-:Y:S01]  /*04f0*/  FADD R18, R18, R35 ;  /* 0x0000002312127221 */ /* 0x002fe20000000000 */
[----:B--2---:R-:W-:Y:S01]  /*0500*/  FADD R19, R19, -R30 ;  /* 0x8000001e13137221 */ /* 0x004fe20000000000 */
[----:B------:R-:W-:Y:S06]  /*0510*/  @!P0 BRA `(.L_x_1) ;  /* 0x0000000000ec8947 */ /* 0x000fec0003800000 */
[----:B------:R-:W2:Y:S01]  /*0520*/  LDG.E R13, desc[UR4][R12.64+0xc] ;  /* 0x00000c040c0d7981 */ /* 0x000ea2000c1e1900 */
[----:B------:R-:W-:-:S06]  /*0530*/  IMAD.WIDE R28, R4, 0x8, R14 ;  /* 0x00000008041c7825 */ /* 0x000fcc00078e020e */
[----:B------:R-:W3:Y:S01]  /*0540*/  LDG.E.64 R28, desc[UR4][R28.64] ;  /* 0x000000041c1c7981 */ /* 0x000ee2000c1e1b00 */
[----:B------:R-:W-:-:S06]  /*0550*/  IMAD.WIDE R4, R4, 0x8, R16 ;  /* 0x0000000804047825 */ /* 0x000fcc00078e0210 */
[----:B------:R-:W4:Y:S01]  /*0560*/  LDG.E.64 R4, desc[UR4][R4.64] ;  /* 0x0000000404047981 */ /* 0x000f22000c1e1b00 */
[----:B--2---:R-:W-:-:S06]  /*0570*/  IMAD.WIDE R6, R13, 0x8, R14 ;  /* 0x000000080d067825 */ /* 0x004fcc00078e020e */
[----:B------:R-:W2:Y:S01]  /*0580*/  LDG.E.64 R6, desc[UR4][R6.64] ;  /* 0x0000000406067981 */ /* 0x000ea2000c1e1b00 */
[----:B------:R-:W-:-:S06]  /*0590*/  IMAD.WIDE R14, R13, 0x8, R16 ;  /* 0x000000080d0e7825 */ /* 0x000fcc00078e0210 */
[----:B------:R-:W5:Y:S01]  /*05a0*/  LDG.E.64 R14, desc[UR4][R14.64] ;  /* 0x000000040e0e7981 */ /* 0x000f62000c1e1b00 */
[----:B---3--:R-:W-:Y:S01]  /*05b0*/  F2F.F64.F32 R26, R29 ;  /* 0x0000001d001a7310 */ /* 0x008fe20000201800 */
[----:B------:R-:W-:-:S04]  /*05c0*/  IADD3 R3, PT, PT, R3, 0x2, RZ ;  /* 0x0000000203037810 */ /* 0x000fc80007ffe0ff */
[----:B------:R-:W-:Y:S01]  /*05d0*/  ISETP.NE.AND P0, PT, R3, 0x3eb, PT ;  /* 0x000003eb0300780c */ /* 0x000fe20003f05270 */
[-C--:B--2---:R-:W-:Y:S02]  /*05e0*/  FMUL R30, R6, R28.reuse ;  /* 0x0000001c061e7220 */ /* 0x084fe40000400000 */
[----:B------:R-:W-:Y:S01]  /*05f0*/  F2F.F64.F32 R16, R7 ;  /* 0x0000000700107310 */ /* 0x000fe20000201800 */
[----:B------:R-:W-:-:S07]  /*0600*/  FMUL R34, R7, R28 ;  /* 0x0000001c07227220 */ /* 0x000fce0000400000 */
[----:B------:R-:W0:Y:S08]  /*0610*/  F2F.F64.F32 R12, R30 ;  /* 0x0000001e000c7310 */ /* 0x000e300000201800 */
[----:B------:R-:W-:Y:S08]  /*0620*/  F2F.F64.F32 R8, R6 ;  /* 0x0000000600087310 */ /* 0x000ff00000201800 */
[----:B------:R5:W1:Y:S01]  /*0630*/  F2F.F64.F32 R24, R34 ;  /* 0x0000002200187310 */ /* 0x000a620000201800 */
[----:B0-----:R-:W-:-:S07]  /*0640*/  DFMA R32, R16, R26, R12 ;  /* 0x0000001a1020722b */ /* 0x001fce000000000c */
[----:B----4-:R0:W-:Y:S01]  /*0650*/  F2F.F64.F32 R12, R5 ;  /* 0x00000005000c7310 */ /* 0x0101e20000201800 */
[----:B-----5:R-:W-:Y:S01]  /*0660*/  FMUL R34, R14, R4 ;  /* 0x000000040e227220 */ /* 0x020fe20000400000 */
[C---:B0-----:R-:W-:Y:S01]  /*0670*/  FMUL R5, R28.reuse, R14 ;  /* 0x0000000e1c057220 */ /* 0x041fe20000400000 */
[----:B------:R-:W-:Y:S01]  /*0680*/  FMUL R28, R28, R15 ;  /* 0x0000000f1c1c7220 */ /* 0x000fe20000400000 */
[----:B-1----:R-:W-:-:S04]  /*0690*/  DFMA R36, R26, -R8, R24 ;  /* 0x800000081a24722b */ /* 0x002fc80000000018 */
[----:B------:R0:W-:Y:S08]  /*06a0*/  F2F.F64.F32 R16, R14 ;  /* 0x0000000e00107310 */ /* 0x0001f00000201800 */
[----:B------:R-:W-:Y:S08]  /*06b0*/  F2F.F64.F32 R24, R15 ;  /* 0x0000000f00187310 */ /* 0x000ff00000201800 */
[----:B------:R-:W1:Y:S08]  /*06c0*/  F2F.F64.F32 R30, R5 ;  /* 0x00000005001e7310 */ /* 0x000e700000201800 */
[----:B------:R-:W-:Y:S08]  /*06d0*/  F2F.F64.F32 R28, R28 ;  /* 0x0000001c001c7310 */ /* 0x000ff00000201800 */
[----:B------:R-:W-:Y:S08]  /*06e0*/  F2F.F32.F64 R35, R32 ;  /* 0x0000002000237310 */ /* 0x000ff00000301000 */
[----:B------:R2:W3:Y:S01]  /*06f0*/  F2F.F64.F32 R32, R34 ;  /* 0x0000002200207310 */ /* 0x0004e20000201800 */
[----:B0-----:R-:W-:Y:S01]  /*0700*/  FMUL R14, R6, R4 ;  /* 0x00000004060e7220 */ /* 0x001fe20000400000 */
[----:B-1----:R-:W-:-:S06]  /*0710*/  DFMA R30, R26, R24, R30 ;  /* 0x000000181a1e722b */ /* 0x002fcc000000001e */
[----:B------:R0:W-:Y:S01]  /*0720*/  F2F.F32.F64 R2, R36 ;  /* 0x0000002400027310 */ /* 0x0001e20000301000 */
[-C--:B--2---:R-:W-:Y:S01]  /*0730*/  FMUL R34, R7, R4.reuse ;  /* 0x0000000407227220 */ /* 0x084fe20000400000 */
[----:B---3--:R-:W-:Y:S02]  /*0740*/  DFMA R32, R24, R12, R32 ;  /* 0x0000000c1820722b */ /* 0x008fe40000000020 */
[----:B0-----:R-:W-:Y:S01]  /*0750*/  DFMA R36, -R26, R16, R28 ;  /* 0x000000101a24722b */ /* 0x001fe2000000011c */
[----:B------:R-:W-:-:S03]  /*0760*/  FMUL R26, R15, R4 ;  /* 0x000000040f1a7220 */ /* 0x000fc60000400000 */
[----:B------:R-:W-:Y:S08]  /*0770*/  F2F.F64.F32 R24, R7 ;  /* 0x0000000700187310 */ /* 0x000ff00000201800 */
[----:B------:R-:W0:Y:S08]  /*0780*/  F2F.F64.F32 R14, R14 ;  /* 0x0000000e000e7310 */ /* 0x000e300000201800 */
[----:B------:R-:W1:Y:S08]  /*0790*/  F2F.F64.F32 R4, R34 ;  /* 0x0000002200047310 */ /* 0x000e700000201800 */
[----:B------:R-:W2:Y:S01]  /*07a0*/  F2F.F64.F32 R26, R26 ;  /* 0x0000001a001a7310 */ /* 0x000ea20000201800 */
[----:B0-----:R-:W-:-:S02]  /*07b0*/  DFMA R14, R24, R12, R14 ;  /* 0x0000000c180e722b */ /* 0x001fc4000000000e */
[----:B-1----:R-:W-:-:S05]  /*07c0*/  DFMA R4, -R8, R12, R4 ;  /* 0x0000000c0804722b */ /* 0x002fca0000000104 */
[----:B------:R-:W0:Y:S01]  /*07d0*/  F2F.F32.F64 R31, R30 ;  /* 0x0000001e001f7310 */ /* 0x000e220000301000 */
[----:B--2---:R-:W-:-:S07]  /*07e0*/  DFMA R26, R12, -R16, R26 ;  /* 0x800000100c1a722b */ /* 0x004fce000000001a */
[----:B------:R-:W1:Y:S08]  /*07f0*/  F2F.F32.F64 R28, R36 ;  /* 0x00000024001c7310 */ /* 0x000e700000301000 */
[----:B------:R-:W2:Y:S08]  /*0800*/  F2F.F32.F64 R29, R32 ;  /* 0x00000020001d7310 */ /* 0x000eb00000301000 */
[----:B------:R-:W3:Y:S08]  /*0810*/  F2F.F32.F64 R6, R26 ;  /* 0x0000001a00067310 */ /* 0x000ef00000301000 */
[----:B------:R-:W4:Y:S08]  /*0820*/  F2F.F32.F64 R15, R14 ;  /* 0x0000000e000f7310 */ /* 0x000f300000301000 */
[----:B------:R-:W5:Y:S01]  /*0830*/  F2F.F32.F64 R4, R4 ;  /* 0x0000000400047310 */ /* 0x000f620000301000 */
[----:B------:R-:W-:Y:S01]  /*0840*/  FADD R10, R10, R35 ;  /* 0x000000230a0a7221 */ /* 0x000fe20000000000 */
[----:B------:R-:W-:Y:S01]  /*0850*/  FADD R11, R11, -R2 ;  /* 0x800000020b0b7221 */ /* 0x000fe20000000000 */
[----:B0-----:R-:W-:Y:S01]  /*0860*/  FADD R18, R18, R31 ;  /* 0x0000001f12127221 */ /* 0x001fe20000000000 */
[----:B-1----:R-:W-:Y:S01]  /*0870*/  FADD R19, R19, -R28 ;  /* 0x8000001c13137221 */ /* 0x002fe20000000000 */
[----:B--2---:R-:W-:Y:S01]  /*0880*/  FADD R20, R20, R29 ;  /* 0x0000001d14147221 */ /* 0x004fe20000000000 */
[----:B---3--:R-:W-:Y:S01]  /*0890*/  FADD R21, R21, -R6 ;  /* 0x8000000615157221 */ /* 0x008fe20000000000 */
[----:B----4-:R-:W-:Y:S01]  /*08a0*/  FADD R22, R22, R15 ;  /* 0x0000000f16167221 */ /* 0x010fe20000000000 */
[----:B-----5:R-:W-:Y:S01]  /*08b0*/  FADD R23, R23, -R4 ;  /* 0x8000000417177221 */ /* 0x020fe20000000000 */
[----:B------:R-:W-:Y:S06]  /*08c0*/  @P0 BRA `(.L_x_2) ;  /* 0xfffffff800040947 */ /* 0x000fec000383ffff */
.L_x_1:
[----:B------:R-:W-:Y:S05]  /*08d0*/  BSYNC.RECONVERGENT B0 ;  /* 0x0000000000007941 */ /* 0x000fea0003800200 */
.L_x_0:
[----:B------:R-:W0:Y:S08]  /*08e0*/  LDC.64 R2, c[0x0][0x398] ;  /* 0x0000e600ff027b82 */ /* 0x000e300000000a00 */
[----:B------:R-:W1:Y:S08]  /*08f0*/  LDC.64 R4, c[0x0][0x3a0] ;  /* 0x0000e800ff047b82 */ /* 0x000e700000000a00 */
[----:B------:R-:W2:Y:S08]  /*0900*/  LDC.64 R6, c[0x0][0x3a8] ;  /* 0x0000ea00ff067b82 */ /* 0x000eb00000000a00 */
[----:B------:R-:W3:Y:S01]  /*0910*/  LDC.64 R8, c[0x0][0x3b0] ;  /* 0x0000ec00ff087b82 */ /* 0x000ee20000000a00 */
[----:B0-----:R-:W-:-:S05]  /*0920*/  IMAD.WIDE R2, R0, 0x8, R2 ;  /* 0x0000000800027825 */ /* 0x001fca00078e0202 */
[----:B------:R-:W-:Y:S01]  /*0930*/  STG.E.64 desc[UR4][R2.64], R10 ;  /* 0x0000000a02007986 */ /* 0x000fe2000c101b04 */
[----:B-1----:R-:W-:-:S05]  /*0940*/  IMAD.WIDE R4, R0, 0x8, R4 ;  /* 0x0000000800047825 */ /* 0x002fca00078e0204 */
[----:B------:R-:W-:Y:S01]  /*0950*/  STG.E.64 desc[UR4][R4.64], R20 ;  /* 0x0000001404007986 */ /* 0x000fe2000c101b04 */
[----:B--2---:R-:W-:-:S05]  /*0960*/  IMAD.WIDE R6, R0, 0x8, R6 ;  /* 0x0000000800067825 */ /* 0x004fca00078e0206 */
[----:B------:R-:W-:Y:S01]  /*0970*/  STG.E.64 desc[UR4][R6.64], R22 ;  /* 0x0000001606007986 */ /* 0x000fe2000c101b04 */
[----:B---3--:R-:W-:-:S05]  /*0980*/  IMAD.WIDE R8, R0, 0x8, R8 ;  /* 0x0000000800087825 */ /* 0x008fca00078e0208 */
[----:B------:R-:W-:Y:S01]  /*0990*/  STG.E.64 desc[UR4][R8.64], R18 ;  /* 0x0000001208007986 */ /* 0x000fe2000c101b04 */
[----:B------:R-:W-:Y:S05]  /*09a0*/  EXIT ;  /* 0x000000000000794d */ /* 0x000fea0003800000 */
.L_x_3:
[----:B------:R-:W-:-:S00]  /*09b0*/  BRA `(.L_x_3) ;  /* 0xfffffffc00fc7947 */ /* 0x000fc0000383ffff */
[----:B------:R-:W-:-:S00]  /*09c0*/  NOP ;  /* 0x0000000000007918 */ /* 0x000fc00000000000 */
        /* <DEDUP_REMOVED lines=11> */
.L_x_4:


//--------------------- .nv.shared.reserved.0     --------------------------
	.section	.nv.shared.reserved.0,"aw",@nobits
	.weak		__nv_reservedSMEM_offset_0_alias
	.size		__nv_reservedSMEM_offset_0_alias, 0, 64
	.other		__nv_reservedSMEM_offset_0_alias,@"STO_CUDA_RESERVED_SHARED STV_DEFAULT"
__nv_reservedSMEM_offset_0_alias:
	.zero		0
	.zero		64


//--------------------- .nv.constant0._Z18lookuptable_kernelP6float2S0_P4int2S0_S0_S0_S0_ --------------------------
	.section	.nv.constant0._Z18lookuptable_kernelP6float2S0_P4int2S0_S0_S0_S0_,"a",@progbits
	.sectionflags	@""
	.align	4
.nv.constant0._Z18lookuptable_kernelP6float2S0_P4int2S0_S0_S0_S0_:
	.zero		952


//--------------------- SYMBOLS --------------------------

	.type		.nv.reservedSmem.offset0,@object
	.size		.nv.reservedSmem.offset0,0x4
